//
// Generated by NVIDIA NVVM Compiler
//
// Compiler Build ID: CL-36424714
// Cuda compilation tools, release 13.0, V13.0.88
// Based on NVVM 20.0.0
//

.version 9.0
.target sm_100
.address_size 64

	// .globl	_Z16sumMatrixOnGPU1DPfS_S_ii

.visible .entry _Z16sumMatrixOnGPU1DPfS_S_ii(
	.param .u64 .ptr .align 1 _Z16sumMatrixOnGPU1DPfS_S_ii_param_0,
	.param .u64 .ptr .align 1 _Z16sumMatrixOnGPU1DPfS_S_ii_param_1,
	.param .u64 .ptr .align 1 _Z16sumMatrixOnGPU1DPfS_S_ii_param_2,
	.param .u32 _Z16sumMatrixOnGPU1DPfS_S_ii_param_3,
	.param .u32 _Z16sumMatrixOnGPU1DPfS_S_ii_param_4
)
{
	.reg .pred 	%p<12>;
	.reg .b32 	%r<38>;
	.reg .b32 	%f<88>;
	.reg .b64 	%rd<101>;

	ld.param.u64 	%rd4, [_Z16sumMatrixOnGPU1DPfS_S_ii_param_0];
	ld.param.u64 	%rd5, [_Z16sumMatrixOnGPU1DPfS_S_ii_param_1];
	ld.param.u64 	%rd6, [_Z16sumMatrixOnGPU1DPfS_S_ii_param_2];
	ld.param.u32 	%r23, [_Z16sumMatrixOnGPU1DPfS_S_ii_param_3];
	ld.param.u32 	%r24, [_Z16sumMatrixOnGPU1DPfS_S_ii_param_4];
	cvta.to.global.u64 	%rd1, %rd6;
	cvta.to.global.u64 	%rd2, %rd5;
	cvta.to.global.u64 	%rd3, %rd4;
	mov.u32 	%r25, %tid.x;
	mov.u32 	%r26, %ctaid.x;
	mov.u32 	%r27, %ntid.x;
	mad.lo.s32 	%r1, %r26, %r27, %r25;
	setp.ge.u32 	%p1, %r1, %r23;
	setp.lt.s32 	%p2, %r24, 1;
	or.pred  	%p3, %p1, %p2;
	@%p3 bra 	$L__BB0_13;
	and.b32  	%r2, %r24, 15;
	setp.lt.u32 	%p4, %r24, 16;
	mov.b32 	%r34, 0;
	@%p4 bra 	$L__BB0_4;
	and.b32  	%r34, %r24, 2147483632;
	neg.s32 	%r32, %r34;
	shl.b32 	%r5, %r23, 4;
	mul.wide.s32 	%rd11, %r23, 4;
	mov.u32 	%r31, %r1;
$L__BB0_3:
	.pragma "nounroll";
	mul.wide.s32 	%rd7, %r31, 4;
	add.s64 	%rd8, %rd3, %rd7;
	ld.global.f32 	%f1, [%rd8];
	add.s64 	%rd9, %rd2, %rd7;
	ld.global.f32 	%f2, [%rd9];
	add.f32 	%f3, %f1, %f2;
	add.s64 	%rd10, %rd1, %rd7;
	st.global.f32 	[%rd10], %f3;
	add.s64 	%rd12, %rd8, %rd11;
	ld.global.f32 	%f4, [%rd12];
	add.s64 	%rd13, %rd9, %rd11;
	ld.global.f32 	%f5, [%rd13];
	add.f32 	%f6, %f4, %f5;
	add.s64 	%rd14, %rd10, %rd11;
	st.global.f32 	[%rd14], %f6;
	add.s64 	%rd15, %rd12, %rd11;
	ld.global.f32 	%f7, [%rd15];
	add.s64 	%rd16, %rd13, %rd11;
	ld.global.f32 	%f8, [%rd16];
	add.f32 	%f9, %f7, %f8;
	add.s64 	%rd17, %rd14, %rd11;
	st.global.f32 	[%rd17], %f9;
	add.s64 	%rd18, %rd15, %rd11;
	ld.global.f32 	%f10, [%rd18];
	add.s64 	%rd19, %rd16, %rd11;
	ld.global.f32 	%f11, [%rd19];
	add.f32 	%f12, %f10, %f11;
	add.s64 	%rd20, %rd17, %rd11;
	st.global.f32 	[%rd20], %f12;
	add.s64 	%rd21, %rd18, %rd11;
	ld.global.f32 	%f13, [%rd21];
	add.s64 	%rd22, %rd19, %rd11;
	ld.global.f32 	%f14, [%rd22];
	add.f32 	%f15, %f13, %f14;
	add.s64 	%rd23, %rd20, %rd11;
	st.global.f32 	[%rd23], %f15;
	add.s64 	%rd24, %rd21, %rd11;
	ld.global.f32 	%f16, [%rd24];
	add.s64 	%rd25, %rd22, %rd11;
	ld.global.f32 	%f17, [%rd25];
	add.f32 	%f18, %f16, %f17;
	add.s64 	%rd26, %rd23, %rd11;
	st.global.f32 	[%rd26], %f18;
	add.s64 	%rd27, %rd24, %rd11;
	ld.global.f32 	%f19, [%rd27];
	add.s64 	%rd28, %rd25, %rd11;
	ld.global.f32 	%f20, [%rd28];
	add.f32 	%f21, %f19, %f20;
	add.s64 	%rd29, %rd26, %rd11;
	st.global.f32 	[%rd29], %f21;
	add.s64 	%rd30, %rd27, %rd11;
	ld.global.f32 	%f22, [%rd30];
	add.s64 	%rd31, %rd28, %rd11;
	ld.global.f32 	%f23, [%rd31];
	add.f32 	%f24, %f22, %f23;
	add.s64 	%rd32, %rd29, %rd11;
	st.global.f32 	[%rd32], %f24;
	add.s64 	%rd33, %rd30, %rd11;
	ld.global.f32 	%f25, [%rd33];
	add.s64 	%rd34, %rd31, %rd11;
	ld.global.f32 	%f26, [%rd34];
	add.f32 	%f27, %f25, %f26;
	add.s64 	%rd35, %rd32, %rd11;
	st.global.f32 	[%rd35], %f27;
	add.s64 	%rd36, %rd33, %rd11;
	ld.global.f32 	%f28, [%rd36];
	add.s64 	%rd37, %rd34, %rd11;
	ld.global.f32 	%f29, [%rd37];
	add.f32 	%f30, %f28, %f29;
	add.s64 	%rd38, %rd35, %rd11;
	st.global.f32 	[%rd38], %f30;
	add.s64 	%rd39, %rd36, %rd11;
	ld.global.f32 	%f31, [%rd39];
	add.s64 	%rd40, %rd37, %rd11;
	ld.global.f32 	%f32, [%rd40];
	add.f32 	%f33, %f31, %f32;
	add.s64 	%rd41, %rd38, %rd11;
	st.global.f32 	[%rd41], %f33;
	add.s64 	%rd42, %rd39, %rd11;
	ld.global.f32 	%f34, [%rd42];
	add.s64 	%rd43, %rd40, %rd11;
	ld.global.f32 	%f35, [%rd43];
	add.f32 	%f36, %f34, %f35;
	add.s64 	%rd44, %rd41, %rd11;
	st.global.f32 	[%rd44], %f36;
	add.s64 	%rd45, %rd42, %rd11;
	ld.global.f32 	%f37, [%rd45];
	add.s64 	%rd46, %rd43, %rd11;
	ld.global.f32 	%f38, [%rd46];
	add.f32 	%f39, %f37, %f38;
	add.s64 	%rd47, %rd44, %rd11;
	st.global.f32 	[%rd47], %f39;
	add.s64 	%rd48, %rd45, %rd11;
	ld.global.f32 	%f40, [%rd48];
	add.s64 	%rd49, %rd46, %rd11;
	ld.global.f32 	%f41, [%rd49];
	add.f32 	%f42, %f40, %f41;
	add.s64 	%rd50, %rd47, %rd11;
	st.global.f32 	[%rd50], %f42;
	add.s64 	%rd51, %rd48, %rd11;
	ld.global.f32 	%f43, [%rd51];
	add.s64 	%rd52, %rd49, %rd11;
	ld.global.f32 	%f44, [%rd52];
	add.f32 	%f45, %f43, %f44;
	add.s64 	%rd53, %rd50, %rd11;
	st.global.f32 	[%rd53], %f45;
	add.s64 	%rd54, %rd51, %rd11;
	ld.global.f32 	%f46, [%rd54];
	add.s64 	%rd55, %rd52, %rd11;
	ld.global.f32 	%f47, [%rd55];
	add.f32 	%f48, %f46, %f47;
	add.s64 	%rd56, %rd53, %rd11;
	st.global.f32 	[%rd56], %f48;
	add.s32 	%r32, %r32, 16;
	add.s32 	%r31, %r31, %r5;
	setp.ne.s32 	%p5, %r32, 0;
	@%p5 bra 	$L__BB0_3;
$L__BB0_4:
	setp.eq.s32 	%p6, %r2, 0;
	@%p6 bra 	$L__BB0_13;
	and.b32  	%r11, %r24, 7;
	setp.lt.u32 	%p7, %r2, 8;
	@%p7 bra 	$L__BB0_7;
	mad.lo.s32 	%r29, %r34, %r23, %r1;
	mul.wide.s32 	%rd57, %r29, 4;
	add.s64 	%rd58, %rd3, %rd57;
	ld.global.f32 	%f49, [%rd58];
	add.s64 	%rd59, %rd2, %rd57;
	ld.global.f32 	%f50, [%rd59];
	add.f32 	%f51, %f49, %f50;
	add.s64 	%rd60, %rd1, %rd57;
	st.global.f32 	[%rd60], %f51;
	mul.wide.s32 	%rd61, %r23, 4;
	add.s64 	%rd62, %rd58, %rd61;
	ld.global.f32 	%f52, [%rd62];
	add.s64 	%rd63, %rd59, %rd61;
	ld.global.f32 	%f53, [%rd63];
	add.f32 	%f54, %f52, %f53;
	add.s64 	%rd64, %rd60, %rd61;
	st.global.f32 	[%rd64], %f54;
	add.s64 	%rd65, %rd62, %rd61;
	ld.global.f32 	%f55, [%rd65];
	add.s64 	%rd66, %rd63, %rd61;
	ld.global.f32 	%f56, [%rd66];
	add.f32 	%f57, %f55, %f56;
	add.s64 	%rd67, %rd64, %rd61;
	st.global.f32 	[%rd67], %f57;
	add.s64 	%rd68, %rd65, %rd61;
	ld.global.f32 	%f58, [%rd68];
	add.s64 	%rd69, %rd66, %rd61;
	ld.global.f32 	%f59, [%rd69];
	add.f32 	%f60, %f58, %f59;
	add.s64 	%rd70, %rd67, %rd61;
	st.global.f32 	[%rd70], %f60;
	add.s64 	%rd71, %rd68, %rd61;
	ld.global.f32 	%f61, [%rd71];
	add.s64 	%rd72, %rd69, %rd61;
	ld.global.f32 	%f62, [%rd72];
	add.f32 	%f63, %f61, %f62;
	add.s64 	%rd73, %rd70, %rd61;
	st.global.f32 	[%rd73], %f63;
	add.s64 	%rd74, %rd71, %rd61;
	ld.global.f32 	%f64, [%rd74];
	add.s64 	%rd75, %rd72, %rd61;
	ld.global.f32 	%f65, [%rd75];
	add.f32 	%f66, %f64, %f65;
	add.s64 	%rd76, %rd73, %rd61;
	st.global.f32 	[%rd76], %f66;
	add.s64 	%rd77, %rd74, %rd61;
	ld.global.f32 	%f67, [%rd77];
	add.s64 	%rd78, %rd75, %rd61;
	ld.global.f32 	%f68, [%rd78];
	add.f32 	%f69, %f67, %f68;
	add.s64 	%rd79, %rd76, %rd61;
	st.global.f32 	[%rd79], %f69;
	add.s64 	%rd80, %rd77, %rd61;
	ld.global.f32 	%f70, [%rd80];
	add.s64 	%rd81, %rd78, %rd61;
	ld.global.f32 	%f71, [%rd81];
	add.f32 	%f72, %f70, %f71;
	add.s64 	%rd82, %rd79, %rd61;
	st.global.f32 	[%rd82], %f72;
	add.s32 	%r34, %r34, 8;
$L__BB0_7:
	setp.eq.s32 	%p8, %r11, 0;
	@%p8 bra 	$L__BB0_13;
	and.b32  	%r14, %r24, 3;
	setp.lt.u32 	%p9, %r11, 4;
	@%p9 bra 	$L__BB0_10;
	mad.lo.s32 	%r30, %r34, %r23, %r1;
	mul.wide.s32 	%rd83, %r30, 4;
	add.s64 	%rd84, %rd3, %rd83;
	ld.global.f32 	%f73, [%rd84];
	add.s64 	%rd85, %rd2, %rd83;
	ld.global.f32 	%f74, [%rd85];
	add.f32 	%f75, %f73, %f74;
	add.s64 	%rd86, %rd1, %rd83;
	st.global.f32 	[%rd86], %f75;
	mul.wide.s32 	%rd87, %r23, 4;
	add.s64 	%rd88, %rd84, %rd87;
	ld.global.f32 	%f76, [%rd88];
	add.s64 	%rd89, %rd85, %rd87;
	ld.global.f32 	%f77, [%rd89];
	add.f32 	%f78, %f76, %f77;
	add.s64 	%rd90, %rd86, %rd87;
	st.global.f32 	[%rd90], %f78;
	add.s64 	%rd91, %rd88, %rd87;
	ld.global.f32 	%f79, [%rd91];
	add.s64 	%rd92, %rd89, %rd87;
	ld.global.f32 	%f80, [%rd92];
	add.f32 	%f81, %f79, %f80;
	add.s64 	%rd93, %rd90, %rd87;
	st.global.f32 	[%rd93], %f81;
	add.s64 	%rd94, %rd91, %rd87;
	ld.global.f32 	%f82, [%rd94];
	add.s64 	%rd95, %rd92, %rd87;
	ld.global.f32 	%f83, [%rd95];
	add.f32 	%f84, %f82, %f83;
	add.s64 	%rd96, %rd93, %rd87;
	st.global.f32 	[%rd96], %f84;
	add.s32 	%r34, %r34, 4;
$L__BB0_10:
	setp.eq.s32 	%p10, %r14, 0;
	@%p10 bra 	$L__BB0_13;
	mad.lo.s32 	%r37, %r34, %r23, %r1;
	neg.s32 	%r36, %r14;
$L__BB0_12:
	.pragma "nounroll";
	mul.wide.s32 	%rd97, %r37, 4;
	add.s64 	%rd98, %rd3, %rd97;
	ld.global.f32 	%f85, [%rd98];
	add.s64 	%rd99, %rd2, %rd97;
	ld.global.f32 	%f86, [%rd99];
	add.f32 	%f87, %f85, %f86;
	add.s64 	%rd100, %rd1, %rd97;
	st.global.f32 	[%rd100], %f87;
	add.s32 	%r37, %r37, %r23;
	add.s32 	%r36, %r36, 1;
	setp.ne.s32 	%p11, %r36, 0;
	@%p11 bra 	$L__BB0_12;
$L__BB0_13:
	ret;

}
	// .globl	_Z16sumMatrixOnGPU2DPfS_S_ii
.visible .entry _Z16sumMatrixOnGPU2DPfS_S_ii(
	.param .u64 .ptr .align 1 _Z16sumMatrixOnGPU2DPfS_S_ii_param_0,
	.param .u64 .ptr .align 1 _Z16sumMatrixOnGPU2DPfS_S_ii_param_1,
	.param .u64 .ptr .align 1 _Z16sumMatrixOnGPU2DPfS_S_ii_param_2,
	.param .u32 _Z16sumMatrixOnGPU2DPfS_S_ii_param_3,
	.param .u32 _Z16sumMatrixOnGPU2DPfS_S_ii_param_4
)
{
	.reg .pred 	%p<4>;
	.reg .b32 	%r<14>;
	.reg .b32 	%f<4>;
	.reg .b64 	%rd<11>;

	ld.param.u64 	%rd1, [_Z16sumMatrixOnGPU2DPfS_S_ii_param_0];
	ld.param.u64 	%rd2, [_Z16sumMatrixOnGPU2DPfS_S_ii_param_1];
	ld.param.u64 	%rd3, [_Z16sumMatrixOnGPU2DPfS_S_ii_param_2];
	ld.param.u32 	%r2, [_Z16sumMatrixOnGPU2DPfS_S_ii_param_3];
	ld.param.u32 	%r3, [_Z16sumMatrixOnGPU2DPfS_S_ii_param_4];
	mov.u32 	%r5, %tid.x;
	mov.u32 	%r6, %ctaid.x;
	mov.u32 	%r7, %ntid.x;
	mad.lo.s32 	%r8, %r6, %r7, %r5;
	mov.u32 	%r9, %tid.y;
	mov.u32 	%r10, %ctaid.y;
	mov.u32 	%r11, %ntid.y;
	mad.lo.s32 	%r12, %r10, %r11, %r9;
	mad.lo.s32 	%r1, %r2, %r12, %r8;
	setp.ge.u32 	%p1, %r8, %r2;
	setp.ge.u32 	%p2, %r12, %r3;
	or.pred  	%p3, %p1, %p2;
	@%p3 bra 	$L__BB1_2;
	cvta.to.global.u64 	%rd4, %rd1;
	cvta.to.global.u64 	%rd5, %rd2;
	cvta.to.global.u64 	%rd6, %rd3;
	mul.wide.u32 	%rd7, %r1, 4;
	add.s64 	%rd8, %rd4, %rd7;
	ld.global.f32 	%f1, [%rd8];
	add.s64 	%rd9, %rd5, %rd7;
	ld.global.f32 	%f2, [%rd9];
	add.f32 	%f3, %f1, %f2;
	add.s64 	%rd10, %rd6, %rd7;
	st.global.f32 	[%rd10], %f3;
$L__BB1_2:
	ret;

}
	// .globl	_Z17sumMatrixOnGPUMixPfS_S_ii
.visible .entry _Z17sumMatrixOnGPUMixPfS_S_ii(
	.param .u64 .ptr .align 1 _Z17sumMatrixOnGPUMixPfS_S_ii_param_0,
	.param .u64 .ptr .align 1 _Z17sumMatrixOnGPUMixPfS_S_ii_param_1,
	.param .u64 .ptr .align 1 _Z17sumMatrixOnGPUMixPfS_S_ii_param_2,
	.param .u32 _Z17sumMatrixOnGPUMixPfS_S_ii_param_3,
	.param .u32 _Z17sumMatrixOnGPUMixPfS_S_ii_param_4
)
{
	.reg .pred 	%p<4>;
	.reg .b32 	%r<9>;
	.reg .b32 	%f<4>;
	.reg .b64 	%rd<11>;

	ld.param.u64 	%rd1, [_Z17sumMatrixOnGPUMixPfS_S_ii_param_0];
	ld.param.u64 	%rd2, [_Z17sumMatrixOnGPUMixPfS_S_ii_param_1];
	ld.param.u64 	%rd3, [_Z17sumMatrixOnGPUMixPfS_S_ii_param_2];
	ld.param.u32 	%r2, [_Z17sumMatrixOnGPUMixPfS_S_ii_param_3];
	ld.param.u32 	%r3, [_Z17sumMatrixOnGPUMixPfS_S_ii_param_4];
	mov.u32 	%r4, %tid.x;
	mov.u32 	%r5, %ctaid.x;
	mov.u32 	%r6, %ntid.x;
	mad.lo.s32 	%r7, %r5, %r6, %r4;
	mov.u32 	%r8, %ctaid.y;
	mad.lo.s32 	%r1, %r2, %r8, %r7;
	setp.ge.u32 	%p1, %r7, %r2;
	setp.ge.u32 	%p2, %r8, %r3;
	or.pred  	%p3, %p1, %p2;
	@%p3 bra 	$L__BB2_2;
	cvta.to.global.u64 	%rd4, %rd1;
	cvta.to.global.u64 	%rd5, %rd2;
	cvta.to.global.u64 	%rd6, %rd3;
	mul.wide.u32 	%rd7, %r1, 4;
	add.s64 	%rd8, %rd4, %rd7;
	ld.global.f32 	%f1, [%rd8];
	add.s64 	%rd9, %rd5, %rd7;
	ld.global.f32 	%f2, [%rd9];
	add.f32 	%f3, %f1, %f2;
	add.s64 	%rd10, %rd6, %rd7;
	st.global.f32 	[%rd10], %f3;
$L__BB2_2:
	ret;

}


// ===== COMPILED SASS (sm_100) =====

	.target	sm_100

	.elftype	@"ET_EXEC"


//--------------------- .note.nv.tkinfo           --------------------------
	.section	.note.nv.tkinfo,"",@"SHT_NOTE"
	.sectionflags	@"SHF_NOTE_NV_TKINFO"
	.tkinfo
        /*0018*/ 	.word	0x00000002
        /*0030*/ 	.string	""
        /*0030*/ 	.string	"ptxas"
        /*0030*/ 	.string	"Cuda compilation tools, release 13.0, V13.0.88"
        /*0030*/ 	.string	"Build cuda_13.0.r13.0/compiler.36424714_0"
        /*0030*/ 	.string	"-arch sm_100 -m 64 "



//--------------------- .note.nv.cuinfo           --------------------------
	.section	.note.nv.cuinfo,"",@"SHT_NOTE"
	.sectionflags	@"SHF_NOTE_NV_CUINFO"
        /*0018*/ 	.short	0x0002
        /*001a*/ 	.short	0x0064
        /*001c*/ 	.short	0x0082
	.zero		2


//--------------------- .nv.info                  --------------------------
	.section	.nv.info,"",@"SHT_CUDA_INFO"
	.align	4


	//----- nvinfo : EIATTR_REGCOUNT
	.align		4
        /*0000*/ 	.byte	0x04, 0x2f
        /*0002*/ 	.short	(.L_1 - .L_0)
	.align		4
.L_0:
        /*0004*/ 	.word	index@(_Z16sumMatrixOnGPU1DPfS_S_ii)
        /*0008*/ 	.word	0x0000001e


	//----- nvinfo : EIATTR_FRAME_SIZE
	.align		4
.L_1:
        /*000c*/ 	.byte	0x04, 0x11
        /*000e*/ 	.short	(.L_3 - .L_2)
	.align		4
.L_2:
        /*0010*/ 	.word	index@(_Z16sumMatrixOnGPU1DPfS_S_ii)
        /*0014*/ 	.word	0x00000000


	//----- nvinfo : EIATTR_REGCOUNT
	.align		4
.L_3:
        /*0018*/ 	.byte	0x04, 0x2f
        /*001a*/ 	.short	(.L_5 - .L_4)
	.align		4
.L_4:
        /*001c*/ 	.word	index@(_Z16sumMatrixOnGPU2DPfS_S_ii)
        /*0020*/ 	.word	0x0000000c


	//----- nvinfo : EIATTR_FRAME_SIZE
	.align		4
.L_5:
        /*0024*/ 	.byte	0x04, 0x11
        /*0026*/ 	.short	(.L_7 - .L_6)
	.align		4
.L_6:
        /*0028*/ 	.word	index@(_Z16sumMatrixOnGPU2DPfS_S_ii)
        /*002c*/ 	.word	0x00000000


	//----- nvinfo : EIATTR_REGCOUNT
	.align		4
.L_7:
        /*0030*/ 	.byte	0x04, 0x2f
        /*0032*/ 	.short	(.L_9 - .L_8)
	.align		4
.L_8:
        /*0034*/ 	.word	index@(_Z17sumMatrixOnGPUMixPfS_S_ii)
        /*0038*/ 	.word	0x0000000c


	//----- nvinfo : EIATTR_FRAME_SIZE
	.align		4
.L_9:
        /*003c*/ 	.byte	0x04, 0x11
        /*003e*/ 	.short	(.L_11 - .L_10)
	.align		4
.L_10:
        /*0040*/ 	.word	index@(_Z17sumMatrixOnGPUMixPfS_S_ii)
        /*0044*/ 	.word	0x00000000


	//----- nvinfo : EIATTR_MIN_STACK_SIZE
	.align		4
.L_11:
        /*0048*/ 	.byte	0x04, 0x12
        /*004a*/ 	.short	(.L_13 - .L_12)
	.align		4
.L_12:
        /*004c*/ 	.word	index@(_Z17sumMatrixOnGPUMixPfS_S_ii)
        /*0050*/ 	.word	0x00000000


	//----- nvinfo : EIATTR_MIN_STACK_SIZE
	.align		4
.L_13:
        /*0054*/ 	.byte	0x04, 0x12
        /*0056*/ 	.short	(.L_15 - .L_14)
	.align		4
.L_14:
        /*0058*/ 	.word	index@(_Z16sumMatrixOnGPU2DPfS_S_ii)
        /*005c*/ 	.word	0x00000000


	//----- nvinfo : EIATTR_MIN_STACK_SIZE
	.align		4
.L_15:
        /*0060*/ 	.byte	0x04, 0x12
        /*0062*/ 	.short	(.L_17 - .L_16)
	.align		4
.L_16:
        /*0064*/ 	.word	index@(_Z16sumMatrixOnGPU1DPfS_S_ii)
        /*0068*/ 	.word	0x00000000
.L_17:


//--------------------- .nv.compat                --------------------------
	.section	.nv.compat,"",@"SHT_CUDA_COMPAT_INFO"
	.align	4
        /*0000*/ 	.byte	0x02, 0x09, 0x00, 0x00, 0x02, 0x02, 0x01, 0x00, 0x02, 0x05, 0x05, 0x00, 0x03, 0x07, 0x01, 0x01
        /*0010*/ 	.byte	0x02, 0x03, 0x00, 0x00, 0x02, 0x06, 0x01, 0x00, 0x04, 0x0b, 0x08, 0x00, 0x09, 0x00, 0x00, 0x00
        /*0020*/ 	.byte	0x00, 0x00, 0x00, 0x00


//--------------------- .nv.info._Z17sumMatrixOnGPUMixPfS_S_ii --------------------------
	.section	.nv.info._Z17sumMatrixOnGPUMixPfS_S_ii,"",@"SHT_CUDA_INFO"
	.sectionflags	@""
	.align	4


	//----- nvinfo : EIATTR_CUDA_API_VERSION
	.align		4
        /*0000*/ 	.byte	0x04, 0x37
        /*0002*/ 	.short	(.L_19 - .L_18)
.L_18:
        /*0004*/ 	.word	0x00000082


	//----- nvinfo : EIATTR_KPARAM_INFO
	.align		4
.L_19:
        /*0008*/ 	.byte	0x04, 0x17
        /*000a*/ 	.short	(.L_21 - .L_20)
.L_20:
        /*000c*/ 	.word	0x00000000
        /*0010*/ 	.short	0x0004
        /*0012*/ 	.short	0x001c
        /*0014*/ 	.byte	0x00, 0xf0, 0x11, 0x00


	//----- nvinfo : EIATTR_KPARAM_INFO
	.align		4
.L_21:
        /*0018*/ 	.byte	0x04, 0x17
        /*001a*/ 	.short	(.L_23 - .L_22)
.L_22:
        /*001c*/ 	.word	0x00000000
        /*0020*/ 	.short	0x0003
        /*0022*/ 	.short	0x0018
        /*0024*/ 	.byte	0x00, 0xf0, 0x11, 0x00


	//----- nvinfo : EIATTR_KPARAM_INFO
	.align		4
.L_23:
        /*0028*/ 	.byte	0x04, 0x17
        /*002a*/ 	.short	(.L_25 - .L_24)
.L_24:
        /*002c*/ 	.word	0x00000000
        /*0030*/ 	.short	0x0002
        /*0032*/ 	.short	0x0010
        /*0034*/ 	.byte	0x00, 0xf5, 0x21, 0x00


	//----- nvinfo : EIATTR_KPARAM_INFO
	.align		4
.L_25:
        /*0038*/ 	.byte	0x04, 0x17
        /*003a*/ 	.short	(.L_27 - .L_26)
.L_26:
        /*003c*/ 	.word	0x00000000
        /*0040*/ 	.short	0x0001
        /*0042*/ 	.short	0x0008
        /*0044*/ 	.byte	0x00, 0xf5, 0x21, 0x00


	//----- nvinfo : EIATTR_KPARAM_INFO
	.align		4
.L_27:
        /*0048*/ 	.byte	0x04, 0x17
        /*004a*/ 	.short	(.L_29 - .L_28)
.L_28:
        /*004c*/ 	.word	0x00000000
        /*0050*/ 	.short	0x0000
        /*0052*/ 	.short	0x0000
        /*0054*/ 	.byte	0x00, 0xf5, 0x21, 0x00


	//----- nvinfo : EIATTR_SPARSE_MMA_MASK
	.align		4
.L_29:
        /*0058*/ 	.byte	0x03, 0x50
        /*005a*/ 	.short	0x0000


	//----- nvinfo : EIATTR_MAXREG_COUNT
	.align		4
        /*005c*/ 	.byte	0x03, 0x1b
        /*005e*/ 	.short	0x00ff


	//----- nvinfo : EIATTR_MERCURY_ISA_VERSION
	.align		4
        /*0060*/ 	.byte	0x03, 0x5f
        /*0062*/ 	.short	0x0101


	//----- nvinfo : EIATTR_VRC_CTA_INIT_COUNT
	.align		4
        /*0064*/ 	.byte	0x02, 0x4a
	.zero		1
	.zero		1


	//----- nvinfo : EIATTR_EXIT_INSTR_OFFSETS
	.align		4
        /*0068*/ 	.byte	0x04, 0x1c
        /*006a*/ 	.short	(.L_31 - .L_30)


	//   ....[0]....
.L_30:
        /*006c*/ 	.word	0x000000a0


	//   ....[1]....
        /*0070*/ 	.word	0x00000160


	//----- nvinfo : EIATTR_CBANK_PARAM_SIZE
	.align		4
.L_31:
        /*0074*/ 	.byte	0x03, 0x19
        /*0076*/ 	.short	0x0020


	//----- nvinfo : EIATTR_PARAM_CBANK
	.align		4
        /*0078*/ 	.byte	0x04, 0x0a
        /*007a*/ 	.short	(.L_33 - .L_32)
	.align		4
.L_32:
        /*007c*/ 	.word	index@(.nv.constant0._Z17sumMatrixOnGPUMixPfS_S_ii)
        /*0080*/ 	.short	0x0380
        /*0082*/ 	.short	0x0020


	//----- nvinfo : EIATTR_SW_WAR
	.align		4
.L_33:
        /*0084*/ 	.byte	0x04, 0x36
        /*0086*/ 	.short	(.L_35 - .L_34)
.L_34:
        /*0088*/ 	.word	0x00000008
.L_35:


//--------------------- .nv.info._Z16sumMatrixOnGPU2DPfS_S_ii --------------------------
	.section	.nv.info._Z16sumMatrixOnGPU2DPfS_S_ii,"",@"SHT_CUDA_INFO"
	.sectionflags	@""
	.align	4


	//----- nvinfo : EIATTR_CUDA_API_VERSION
	.align		4
        /*0000*/ 	.byte	0x04, 0x37
        /*0002*/ 	.short	(.L_37 - .L_36)
.L_36:
        /*0004*/ 	.word	0x00000082


	//----- nvinfo : EIATTR_KPARAM_INFO
	.align		4
.L_37:
        /*0008*/ 	.byte	0x04, 0x17
        /*000a*/ 	.short	(.L_39 - .L_38)
.L_38:
        /*000c*/ 	.word	0x00000000
        /*0010*/ 	.short	0x0004
        /*0012*/ 	.short	0x001c
        /*0014*/ 	.byte	0x00, 0xf0, 0x11, 0x00


	//----- nvinfo : EIATTR_KPARAM_INFO
	.align		4
.L_39:
        /*0018*/ 	.byte	0x04, 0x17
        /*001a*/ 	.short	(.L_41 - .L_40)
.L_40:
        /*001c*/ 	.word	0x00000000
        /*0020*/ 	.short	0x0003
        /*0022*/ 	.short	0x0018
        /*0024*/ 	.byte	0x00, 0xf0, 0x11, 0x00


	//----- nvinfo : EIATTR_KPARAM_INFO
	.align		4
.L_41:
        /*0028*/ 	.byte	0x04, 0x17
        /*002a*/ 	.short	(.L_43 - .L_42)
.L_42:
        /*002c*/ 	.word	0x00000000
        /*0030*/ 	.short	0x0002
        /*0032*/ 	.short	0x0010
        /*0034*/ 	.byte	0x00, 0xf5, 0x21, 0x00


	//----- nvinfo : EIATTR_KPARAM_INFO
	.align		4
.L_43:
        /*0038*/ 	.byte	0x04, 0x17
        /*003a*/ 	.short	(.L_45 - .L_44)
.L_44:
        /*003c*/ 	.word	0x00000000
        /*0040*/ 	.short	0x0001
        /*0042*/ 	.short	0x0008
        /*0044*/ 	.byte	0x00, 0xf5, 0x21, 0x00


	//----- nvinfo : EIATTR_KPARAM_INFO
	.align		4
.L_45:
        /*0048*/ 	.byte	0x04, 0x17
        /*004a*/ 	.short	(.L_47 - .L_46)
.L_46:
        /*004c*/ 	.word	0x00000000
        /*0050*/ 	.short	0x0000
        /*0052*/ 	.short	0x0000
        /*0054*/ 	.byte	0x00, 0xf5, 0x21, 0x00


	//----- nvinfo : EIATTR_SPARSE_MMA_MASK
	.align		4
.L_47:
        /*0058*/ 	.byte	0x03, 0x50
        /*005a*/ 	.short	0x0000


	//----- nvinfo : EIATTR_MAXREG_COUNT
	.align		4
        /*005c*/ 	.byte	0x03, 0x1b
        /*005e*/ 	.short	0x00ff


	//----- nvinfo : EIATTR_MERCURY_ISA_VERSION
	.align		4
        /*0060*/ 	.byte	0x03, 0x5f
        /*0062*/ 	.short	0x0101


	//----- nvinfo : EIATTR_VRC_CTA_INIT_COUNT
	.align		4
        /*0064*/ 	.byte	0x02, 0x4a
	.zero		1
	.zero		1


	//----- nvinfo : EIATTR_EXIT_INSTR_OFFSETS
	.align		4
        /*0068*/ 	.byte	0x04, 0x1c
        /*006a*/ 	.short	(.L_49 - .L_48)


	//   ....[0]....
.L_48:
        /*006c*/ 	.word	0x000000d0


	//   ....[1]....
        /*0070*/ 	.word	0x00000190


	//----- nvinfo : EIATTR_CBANK_PARAM_SIZE
	.align		4
.L_49:
        /*0074*/ 	.byte	0x03, 0x19
        /*0076*/ 	.short	0x0020


	//----- nvinfo : EIATTR_PARAM_CBANK
	.align		4
        /*0078*/ 	.byte	0x04, 0x0a
        /*007a*/ 	.short	(.L_51 - .L_50)
	.align		4
.L_50:
        /*007c*/ 	.word	index@(.nv.constant0._Z16sumMatrixOnGPU2DPfS_S_ii)
        /*0080*/ 	.short	0x0380
        /*0082*/ 	.short	0x0020


	//----- nvinfo : EIATTR_SW_WAR
	.align		4
.L_51:
        /*0084*/ 	.byte	0x04, 0x36
        /*0086*/ 	.short	(.L_53 - .L_52)
.L_52:
        /*0088*/ 	.word	0x00000008
.L_53:


//--------------------- .nv.info._Z16sumMatrixOnGPU1DPfS_S_ii --------------------------
	.section	.nv.info._Z16sumMatrixOnGPU1DPfS_S_ii,"",@"SHT_CUDA_INFO"
	.sectionflags	@""
	.align	4


	//----- nvinfo : EIATTR_CUDA_API_VERSION
	.align		4
        /*0000*/ 	.byte	0x04, 0x37
        /*0002*/ 	.short	(.L_55 - .L_54)
.L_54:
        /*0004*/ 	.word	0x00000082


	//----- nvinfo : EIATTR_KPARAM_INFO
	.align		4
.L_55:
        /*0008*/ 	.byte	0x04, 0x17
        /*000a*/ 	.short	(.L_57 - .L_56)
.L_56:
        /*000c*/ 	.word	0x00000000
        /*0010*/ 	.short	0x0004
        /*0012*/ 	.short	0x001c
        /*0014*/ 	.byte	0x00, 0xf0, 0x11, 0x00


	//----- nvinfo : EIATTR_KPARAM_INFO
	.align		4
.L_57:
        /*0018*/ 	.byte	0x04, 0x17
        /*001a*/ 	.short	(.L_59 - .L_58)
.L_58:
        /*001c*/ 	.word	0x00000000
        /*0020*/ 	.short	0x0003
        /*0022*/ 	.short	0x0018
        /*0024*/ 	.byte	0x00, 0xf0, 0x11, 0x00


	//----- nvinfo : EIATTR_KPARAM_INFO
	.align		4
.L_59:
        /*0028*/ 	.byte	0x04, 0x17
        /*002a*/ 	.short	(.L_61 - .L_60)
.L_60:
        /*002c*/ 	.word	0x00000000
        /*0030*/ 	.short	0x0002
        /*0032*/ 	.short	0x0010
        /*0034*/ 	.byte	0x00, 0xf5, 0x21, 0x00


	//----- nvinfo : EIATTR_KPARAM_INFO
	.align		4
.L_61:
        /*0038*/ 	.byte	0x04, 0x17
        /*003a*/ 	.short	(.L_63 - .L_62)
.L_62:
        /*003c*/ 	.word	0x00000000
        /*0040*/ 	.short	0x0001
        /*0042*/ 	.short	0x0008
        /*0044*/ 	.byte	0x00, 0xf5, 0x21, 0x00


	//----- nvinfo : EIATTR_KPARAM_INFO
	.align		4
.L_63:
        /*0048*/ 	.byte	0x04, 0x17
        /*004a*/ 	.short	(.L_65 - .L_64)
.L_64:
        /*004c*/ 	.word	0x00000000
        /*0050*/ 	.short	0x0000
        /*0052*/ 	.short	0x0000
        /*0054*/ 	.byte	0x00, 0xf5, 0x21, 0x00


	//----- nvinfo : EIATTR_SPARSE_MMA_MASK
	.align		4
.L_65:
        /*0058*/ 	.byte	0x03, 0x50
        /*005a*/ 	.short	0x0000


	//----- nvinfo : EIATTR_MAXREG_COUNT
	.align		4
        /*005c*/ 	.byte	0x03, 0x1b
        /*005e*/ 	.short	0x00ff


	//----- nvinfo : EIATTR_MERCURY_ISA_VERSION
	.align		4
        /*0060*/ 	.byte	0x03, 0x5f
        /*0062*/ 	.short	0x0101


	//----- nvinfo : EIATTR_VRC_CTA_INIT_COUNT
	.align		4
        /*0064*/ 	.byte	0x02, 0x4a
	.zero		1
	.zero		1


	//----- nvinfo : EIATTR_EXIT_INSTR_OFFSETS
	.align		4
        /*0068*/ 	.byte	0x04, 0x1c
        /*006a*/ 	.short	(.L_67 - .L_66)


	//   ....[0]....
.L_66:
        /*006c*/ 	.word	0x00000080


	//   ....[1]....
        /*0070*/ 	.word	0x00000890


	//   ....[2]....
        /*0074*/ 	.word	0x00000cb0


	//   ....[3]....
        /*0078*/ 	.word	0x00000f10


	//   ....[4]....
        /*007c*/ 	.word	0x00001020


	//----- nvinfo : EIATTR_CBANK_PARAM_SIZE
	.align		4
.L_67:
        /*0080*/ 	.byte	0x03, 0x19
        /*0082*/ 	.short	0x0020


	//----- nvinfo : EIATTR_PARAM_CBANK
	.align		4
        /*0084*/ 	.byte	0x04, 0x0a
        /*0086*/ 	.short	(.L_69 - .L_68)
	.align		4
.L_68:
        /*0088*/ 	.word	index@(.nv.constant0._Z16sumMatrixOnGPU1DPfS_S_ii)
        /*008c*/ 	.short	0x0380
        /*008e*/ 	.short	0x0020


	//----- nvinfo : EIATTR_SW_WAR
	.align		4
.L_69:
        /*0090*/ 	.byte	0x04, 0x36
        /*0092*/ 	.short	(.L_71 - .L_70)
.L_70:
        /*0094*/ 	.word	0x00000008
.L_71:


//--------------------- .nv.callgraph             --------------------------
	.section	.nv.callgraph,"",@"SHT_CUDA_CALLGRAPH"
	.align	4
	.sectionentsize	8
	.align		4
        /*0000*/ 	.word	0x00000000
	.align		4
        /*0004*/ 	.word	0xffffffff
	.align		4
        /*0008*/ 	.word	0x00000000
	.align		4
        /*000c*/ 	.word	0xfffffffe
	.align		4
        /*0010*/ 	.word	0x00000000
	.align		4
        /*0014*/ 	.word	0xfffffffd
	.align		4
        /*0018*/ 	.word	0x00000000
	.align		4
        /*001c*/ 	.word	0xfffffffc


//--------------------- .text._Z17sumMatrixOnGPUMixPfS_S_ii --------------------------
	.section	.text._Z17sumMatrixOnGPUMixPfS_S_ii,"ax",@progbits
	.align	128
        .global         _Z17sumMatrixOnGPUMixPfS_S_ii
        .type           _Z17sumMatrixOnGPUMixPfS_S_ii,@function
        .size           _Z17sumMatrixOnGPUMixPfS_S_ii,(.L_x_8 - _Z17sumMatrixOnGPUMixPfS_S_ii)
        .other          _Z17sumMatrixOnGPUMixPfS_S_ii,@"STO_CUDA_ENTRY STV_DEFAULT"
_Z17sumMatrixOnGPUMixPfS_S_ii:
.text._Z17sumMatrixOnGPUMixPfS_S_ii:
[----:B------:R-:W-:Y:S01]  /*0000*/  LDC R1, c[0x0][0x37c] ;  /* 0x0000df00ff017b82 */ /* 0x000fe20000000800 */
[----:B------:R-:W0:Y:S07]  /*0010*/  S2R R3, SR_TID.X ;  /* 0x0000000000037919 */ /* 0x000e2e0000002100 */
[----:B------:R-:W0:Y:S08]  /*0020*/  S2UR UR4, SR_CTAID.X ;  /* 0x00000000000479c3 */ /* 0x000e300000002500 */
[----:B------:R-:W0:Y:S08]  /*0030*/  LDC R0, c[0x0][0x360] ;  /* 0x0000d800ff007b82 */ /* 0x000e300000000800 */
[----:B------:R-:W1:Y:S08]  /*0040*/  S2UR UR5, SR_CTAID.Y ;  /* 0x00000000000579c3 */ /* 0x000e700000002600 */
[----:B------:R-:W1:Y:S01]  /*0050*/  LDC.64 R4, c[0x0][0x398] ;  /* 0x0000e600ff047b82 */ /* 0x000e620000000a00 */
[----:B0-----:R-:W-:Y:S01]  /*0060*/  IMAD R3, R0, UR4, R3 ;  /* 0x0000000400037c24 */ /* 0x001fe2000f8e0203 */
[----:B-1----:R-:W-:-:S03]  /*0070*/  ISETP.LE.U32.AND P0, PT, R5, UR5, PT ;  /* 0x0000000505007c0c */ /* 0x002fc6000bf03070 */
[----:B------:R-:W-:Y:S01]  /*0080*/  IMAD R9, R4, UR5, R3 ;  /* 0x0000000504097c24 */ /* 0x000fe2000f8e0203 */
[----:B------:R-:W-:-:S13]  /*0090*/  ISETP.GE.U32.OR P0, PT, R3, R4, P0 ;  /* 0x000000040300720c */ /* 0x000fda0000706470 */
[----:B------:R-:W-:Y:S05]  /*00a0*/  @P0 EXIT ;  /* 0x000000000000094d */ /* 0x000fea0003800000 */
[----:B------:R-:W0:Y:S01]  /*00b0*/  LDC.64 R2, c[0x0][0x380] ;  /* 0x0000e000ff027b82 */ /* 0x000e220000000a00 */
[----:B------:R-:W1:Y:S07]  /*00c0*/  LDCU.64 UR4, c[0x0][0x358] ;  /* 0x00006b00ff0477ac */ /* 0x000e6e0008000a00 */
[----:B------:R-:W2:Y:S08]  /*00d0*/  LDC.64 R4, c[0x0][0x388] ;  /* 0x0000e200ff047b82 */ /* 0x000eb00000000a00 */
[----:B------:R-:W3:Y:S01]  /*00e0*/  LDC.64 R6, c[0x0][0x390] ;  /* 0x0000e400ff067b82 */ /* 0x000ee20000000a00 */
[----:B0-----:R-:W-:-:S06]  /*00f0*/  IMAD.WIDE.U32 R2, R9, 0x4, R2 ;  /* 0x0000000409027825 */ /* 0x001fcc00078e0002 */
[----:B-1----:R-:W4:Y:S01]  /*0100*/  LDG.E R2, desc[UR4][R2.64] ;  /* 0x0000000402027981 */ /* 0x002f22000c1e1900 */
[----:B--2---:R-:W-:-:S06]  /*0110*/  IMAD.WIDE.U32 R4, R9, 0x4, R4 ;  /* 0x0000000409047825 */ /* 0x004fcc00078e0004 */
[----:B------:R-:W4:Y:S01]  /*0120*/  LDG.E R5, desc[UR4][R4.64] ;  /* 0x0000000404057981 */ /* 0x000f22000c1e1900 */
[----:B---3--:R-:W-:-:S04]  /*0130*/  IMAD.WIDE.U32 R6, R9, 0x4, R6 ;  /* 0x0000000409067825 */ /* 0x008fc800078e0006 */
[----:B----4-:R-:W-:-:S05]  /*0140*/  FADD R9, R2, R5 ;  /* 0x0000000502097221 */ /* 0x010fca0000000000 */
[----:B------:R-:W-:Y:S01]  /*0150*/  STG.E desc[UR4][R6.64], R9 ;  /* 0x0000000906007986 */ /* 0x000fe2000c101904 */
[----:B------:R-:W-:Y:S05]  /*0160*/  EXIT ;  /* 0x000000000000794d */ /* 0x000fea0003800000 */
.L_x_0:
[----:B------:R-:W-:-:S00]  /*0170*/  BRA `(.L_x_0) ;  /* 0xfffffffc00fc7947 */ /* 0x000fc0000383ffff */
[----:B------:R-:W-:-:S00]  /*0180*/  NOP ;  /* 0x0000000000007918 */ /* 0x000fc00000000000 */
[----:B------:R-:W-:-:S00]  /*0190*/  NOP ;  /* 0x0000000000007918 */ /* 0x000fc00000000000 */
[----:B------:R-:W-:-:S00]  /*01a0*/  NOP ;  /* 0x0000000000007918 */ /* 0x000fc00000000000 */
[----:B------:R-:W-:-:S00]  /*01b0*/  NOP ;  /* 0x0000000000007918 */ /* 0x000fc00000000000 */
[----:B------:R-:W-:-:S00]  /*01c0*/  NOP ;  /* 0x0000000000007918 */ /* 0x000fc00000000000 */
[----:B------:R-:W-:-:S00]  /*01d0*/  NOP ;  /* 0x0000000000007918 */ /* 0x000fc00000000000 */
[----:B------:R-:W-:-:S00]  /*01e0*/  NOP ;  /* 0x0000000000007918 */ /* 0x000fc00000000000 */
[----:B------:R-:W-:-:S00]  /*01f0*/  NOP ;  /* 0x0000000000007918 */ /* 0x000fc00000000000 */
.L_x_8:


//--------------------- .text._Z16sumMatrixOnGPU2DPfS_S_ii --------------------------
	.section	.text._Z16sumMatrixOnGPU2DPfS_S_ii,"ax",@progbits
	.align	128
        .global         _Z16sumMatrixOnGPU2DPfS_S_ii
        .type           _Z16sumMatrixOnGPU2DPfS_S_ii,@function
        .size           _Z16sumMatrixOnGPU2DPfS_S_ii,(.L_x_9 - _Z16sumMatrixOnGPU2DPfS_S_ii)
        .other          _Z16sumMatrixOnGPU2DPfS_S_ii,@"STO_CUDA_ENTRY STV_DEFAULT"
_Z16sumMatrixOnGPU2DPfS_S_ii:
.text._Z16sumMatrixOnGPU2DPfS_S_ii:
[----:B------:R-:W-:Y:S01]  /*0000*/  LDC R1, c[0x0][0x37c] ;  /* 0x0000df00ff017b82 */ /* 0x000fe20000000800 */
[----:B------:R-:W0:Y:S07]  /*0010*/  S2R R3, SR_TID.Y ;  /* 0x0000000000037919 */ /* 0x000e2e0000002200 */
[----:B------:R-:W1:Y:S01]  /*0020*/  LDC R5, c[0x0][0x360] ;  /* 0x0000d800ff057b82 */ /* 0x000e620000000800 */
[----:B------:R-:W2:Y:S01]  /*0030*/  LDCU.64 UR6, c[0x0][0x398] ;  /* 0x00007300ff0677ac */ /* 0x000ea20008000a00 */
[----:B------:R-:W1:Y:S06]  /*0040*/  S2R R0, SR_TID.X ;  /* 0x0000000000007919 */ /* 0x000e6c0000002100 */
[----:B------:R-:W0:Y:S08]  /*0050*/  S2UR UR5, SR_CTAID.Y ;  /* 0x00000000000579c3 */ /* 0x000e300000002600 */
[----:B------:R-:W0:Y:S08]  /*0060*/  LDC R2, c[0x0][0x364] ;  /* 0x0000d900ff027b82 */ /* 0x000e300000000800 */
[----:B------:R-:W1:Y:S01]  /*0070*/  S2UR UR4, SR_CTAID.X ;  /* 0x00000000000479c3 */ /* 0x000e620000002500 */
[----:B0-----:R-:W-:-:S05]  /*0080*/  IMAD R3, R2, UR5, R3 ;  /* 0x0000000502037c24 */ /* 0x001fca000f8e0203 */
[----:B--2---:R-:W-:Y:S01]  /*0090*/  ISETP.GE.U32.AND P0, PT, R3, UR7, PT ;  /* 0x0000000703007c0c */ /* 0x004fe2000bf06070 */
[----:B-1----:R-:W-:-:S04]  /*00a0*/  IMAD R0, R5, UR4, R0 ;  /* 0x0000000405007c24 */ /* 0x002fc8000f8e0200 */
[----:B------:R-:W-:Y:S01]  /*00b0*/  IMAD R9, R3, UR6, R0 ;  /* 0x0000000603097c24 */ /* 0x000fe2000f8e0200 */
[----:B------:R-:W-:-:S13]  /*00c0*/  ISETP.GE.U32.OR P0, PT, R0, UR6, P0 ;  /* 0x0000000600007c0c */ /* 0x000fda0008706470 */
        /* <DEDUP_REMOVED lines=13> */
.L_x_1:
        /* <DEDUP_REMOVED lines=14> */
.L_x_9:


//--------------------- .text._Z16sumMatrixOnGPU1DPfS_S_ii --------------------------
	.section	.text._Z16sumMatrixOnGPU1DPfS_S_ii,"ax",@progbits
	.align	128
        .global         _Z16sumMatrixOnGPU1DPfS_S_ii
        .type           _Z16sumMatrixOnGPU1DPfS_S_ii,@function
        .size           _Z16sumMatrixOnGPU1DPfS_S_ii,(.L_x_10 - _Z16sumMatrixOnGPU1DPfS_S_ii)
        .other          _Z16sumMatrixOnGPU1DPfS_S_ii,@"STO_CUDA_ENTRY STV_DEFAULT"
_Z16sumMatrixOnGPU1DPfS_S_ii:
.text._Z16sumMatrixOnGPU1DPfS_S_ii:
[----:B------:R-:W-:Y:S01]  /*0000*/  LDC R1, c[0x0][0x37c] ;  /* 0x0000df00ff017b82 */ /* 0x000fe20000000800 */
[----:B------:R-:W0:Y:S07]  /*0010*/  S2R R5, SR_TID.X ;  /* 0x0000000000057919 */ /* 0x000e2e0000002100 */
[----:B------:R-:W0:Y:S08]  /*0020*/  S2UR UR4, SR_CTAID.X ;  /* 0x00000000000479c3 */ /* 0x000e300000002500 */
[----:B------:R-:W0:Y:S08]  /*0030*/  LDC R0, c[0x0][0x360] ;  /* 0x0000d800ff007b82 */ /* 0x000e300000000800 */
[----:B------:R-:W1:Y:S01]  /*0040*/  LDC.64 R2, c[0x0][0x398] ;  /* 0x0000e600ff027b82 */ /* 0x000e620000000a00 */
[----:B0-----:R-:W-:Y:S01]  /*0050*/  IMAD R5, R0, UR4, R5 ;  /* 0x0000000400057c24 */ /* 0x001fe2000f8e0205 */
[----:B-1----:R-:W-:-:S04]  /*0060*/  ISETP.GE.AND P0, PT, R3, 0x1, PT ;  /* 0x000000010300780c */ /* 0x002fc80003f06270 */
[----:B------:R-:W-:-:S13]  /*0070*/  ISETP.GE.U32.OR P0, PT, R5, R2, !P0 ;  /* 0x000000020500720c */ /* 0x000fda0004706470 */
[----:B------:R-:W-:Y:S05]  /*0080*/  @P0 EXIT ;  /* 0x000000000000094d */ /* 0x000fea0003800000 */
[C---:B------:R-:W-:Y:S01]  /*0090*/  ISETP.GE.U32.AND P1, PT, R3.reuse, 0x10, PT ;  /* 0x000000100300780c */ /* 0x040fe20003f26070 */
[----:B------:R-:W0:Y:S01]  /*00a0*/  LDCU.64 UR4, c[0x0][0x358] ;  /* 0x00006b00ff0477ac */ /* 0x000e220008000a00 */
[----:B------:R-:W-:Y:S01]  /*00b0*/  LOP3.LUT R6, R3, 0xf, RZ, 0xc0, !PT ;  /* 0x0000000f03067812 */ /* 0x000fe200078ec0ff */
[----:B------:R-:W-:-:S03]  /*00c0*/  HFMA2 R0, -RZ, RZ, 0, 0 ;  /* 0x00000000ff007431 */ /* 0x000fc600000001ff */
[----:B------:R-:W-:-:S07]  /*00d0*/  ISETP.NE.AND P0, PT, R6, RZ, PT ;  /* 0x000000ff0600720c */ /* 0x000fce0003f05270 */
[----:B------:R-:W-:Y:S06]  /*00e0*/  @!P1 BRA `(.L_x_2) ;  /* 0x0000000400e89947 */ /* 0x000fec0003800000 */
[----:B------:R-:W-:Y:S02]  /*00f0*/  LOP3.LUT R0, R3, 0x7ffffff0, RZ, 0xc0, !PT ;  /* 0x7ffffff003007812 */ /* 0x000fe400078ec0ff */
[----:B------:R-:W-:Y:S02]  /*0100*/  MOV R7, R5 ;  /* 0x0000000500077202 */ /* 0x000fe40000000f00 */
[----:B------:R-:W-:-:S07]  /*0110*/  IADD3 R4, PT, PT, -R0, RZ, RZ ;  /* 0x000000ff00047210 */ /* 0x000fce0007ffe1ff */
.L_x_3:
[----:B---3--:R-:W1:Y:S08]  /*0120*/  LDC.64 R16, c[0x0][0x380] ;  /* 0x0000e000ff107b82 */ /* 0x008e700000000a00 */
[----:B------:R-:W2:Y:S08]  /*0130*/  LDC.64 R18, c[0x0][0x388] ;  /* 0x0000e200ff127b82 */ /* 0x000eb00000000a00 */
[----:B------:R-:W3:Y:S01]  /*0140*/  LDC.64 R8, c[0x0][0x390] ;  /* 0x0000e400ff087b82 */ /* 0x000ee20000000a00 */
[----:B-1----:R-:W-:-:S05]  /*0150*/  IMAD.WIDE R16, R7, 0x4, R16 ;  /* 0x0000000407107825 */ /* 0x002fca00078e0210 */
[----:B0-----:R-:W4:Y:S01]  /*0160*/  LDG.E R10, desc[UR4][R16.64] ;  /* 0x00000004100a7981 */ /* 0x001f22000c1e1900 */
[----:B--2---:R-:W-:-:S05]  /*0170*/  IMAD.WIDE R18, R7, 0x4, R18 ;  /* 0x0000000407127825 */ /* 0x004fca00078e0212 */
[----:B------:R-:W4:Y:S01]  /*0180*/  LDG.E R11, desc[UR4][R18.64] ;  /* 0x00000004120b7981 */ /* 0x000f22000c1e1900 */
[----:B------:R-:W-:-:S04]  /*0190*/  IMAD.WIDE R12, R2, 0x4, R16 ;  /* 0x00000004020c7825 */ /* 0x000fc800078e0210 */
[----:B---3--:R-:W-:-:S04]  /*01a0*/  IMAD.WIDE R8, R7, 0x4, R8 ;  /* 0x0000000407087825 */ /* 0x008fc800078e0208 */
[----:B----4-:R-:W-:Y:S01]  /*01b0*/  FADD R23, R10, R11 ;  /* 0x0000000b0a177221 */ /* 0x010fe20000000000 */
[----:B------:R-:W-:-:S04]  /*01c0*/  IMAD.WIDE R10, R2, 0x4, R18 ;  /* 0x00000004020a7825 */ /* 0x000fc800078e0212 */
[----:B------:R0:W-:Y:S04]  /*01d0*/  STG.E desc[UR4][R8.64], R23 ;  /* 0x0000001708007986 */ /* 0x0001e8000c101904 */
[----:B------:R-:W2:Y:S04]  /*01e0*/  LDG.E R20, desc[UR4][R12.64] ;  /* 0x000000040c147981 */ /* 0x000ea8000c1e1900 */
[----:B------:R-:W2:Y:S01]  /*01f0*/  LDG.E R21, desc[UR4][R10.64] ;  /* 0x000000040a157981 */ /* 0x000ea2000c1e1900 */
[----:B------:R-:W-:-:S04]  /*0200*/  IMAD.WIDE R14, R2, 0x4, R8 ;  /* 0x00000004020e7825 */ /* 0x000fc800078e0208 */
[----:B------:R-:W-:-:S04]  /*0210*/  IMAD.WIDE R18, R2, 0x4, R12 ;  /* 0x0000000402127825 */ /* 0x000fc800078e020c */
[----:B------:R-:W-:-:S04]  /*0220*/  IMAD.WIDE R16, R2, 0x4, R10 ;  /* 0x0000000402107825 */ /* 0x000fc800078e020a */
[----:B--2---:R-:W-:-:S05]  /*0230*/  FADD R25, R20, R21 ;  /* 0x0000001514197221 */ /* 0x004fca0000000000 */
[----:B------:R1:W-:Y:S04]  /*0240*/  STG.E desc[UR4][R14.64], R25 ;  /* 0x000000190e007986 */ /* 0x0003e8000c101904 */
[----:B------:R-:W2:Y:S04]  /*0250*/  LDG.E R22, desc[UR4][R18.64] ;  /* 0x0000000412167981 */ /* 0x000ea8000c1e1900 */
[----:B------:R-:W2:Y:S01]  /*0260*/  LDG.E R27, desc[UR4][R16.64] ;  /* 0x00000004101b7981 */ /* 0x000ea2000c1e1900 */
[----:B------:R-:W-:-:S04]  /*0270*/  IMAD.WIDE R20, R2, 0x4, R14 ;  /* 0x0000000402147825 */ /* 0x000fc800078e020e */
[----:B------:R-:W-:-:S04]  /*0280*/  IMAD.WIDE R12, R2, 0x4, R18 ;  /* 0x00000004020c7825 */ /* 0x000fc800078e0212 */
[----:B0-----:R-:W-:-:S04]  /*0290*/  IMAD.WIDE R8, R2, 0x4, R16 ;  /* 0x0000000402087825 */ /* 0x001fc800078e0210 */
[----:B--2---:R-:W-:-:S05]  /*02a0*/  FADD R27, R22, R27 ;  /* 0x0000001b161b7221 */ /* 0x004fca0000000000 */
[----:B------:R0:W-:Y:S04]  /*02b0*/  STG.E desc[UR4][R20.64], R27 ;  /* 0x0000001b14007986 */ /* 0x0001e8000c101904 */
[----:B------:R-:W2:Y:S04]  /*02c0*/  LDG.E R22, desc[UR4][R12.64] ;  /* 0x000000040c167981 */ /* 0x000ea8000c1e1900 */
[----:B------:R-:W2:Y:S01]  /*02d0*/  LDG.E R23, desc[UR4][R8.64] ;  /* 0x0000000408177981 */ /* 0x000ea2000c1e1900 */
[----:B------:R-:W-:-:S04]  /*02e0*/  IMAD.WIDE R10, R2, 0x4, R20 ;  /* 0x00000004020a7825 */ /* 0x000fc800078e0214 */
[----:B------:R-:W-:-:S04]  /*02f0*/  IMAD.WIDE R18, R2, 0x4, R12 ;  /* 0x0000000402127825 */ /* 0x000fc800078e020c */
[----:B-1----:R-:W-:-:S04]  /*0300*/  IMAD.WIDE R14, R2, 0x4, R8 ;  /* 0x00000004020e7825 */ /* 0x002fc800078e0208 */
[----:B--2---:R-:W-:-:S05]  /*0310*/  FADD R23, R22, R23 ;  /* 0x0000001716177221 */ /* 0x004fca0000000000 */
        /* <DEDUP_REMOVED lines=8> */
[----:B------:R-:W3:Y:S04]  /*03a0*/  LDG.E R22, desc[UR4][R12.64] ;  /* 0x000000040c167981 */ /* 0x000ee8000c1e1900 */
[----:B0-----:R-:W3:Y:S01]  /*03b0*/  LDG.E R27, desc[UR4][R8.64] ;  /* 0x00000004081b7981 */ /* 0x001ee2000c1e1900 */
[----:B------:R-:W-:-:S04]  /*03c0*/  IMAD.WIDE R20, R2, 0x4, R16 ;  /* 0x0000000402147825 */ /* 0x000fc800078e0210 */
[----:B------:R-:W-:-:S04]  /*03d0*/  IMAD.WIDE R18, R2, 0x4, R12 ;  /* 0x0000000402127825 */ /* 0x000fc800078e020c */
[----:B-1----:R-:W-:-:S04]  /*03e0*/  IMAD.WIDE R10, R2, 0x4, R8 ;  /* 0x00000004020a7825 */ /* 0x002fc800078e0208 */
[----:B---3--:R-:W-:-:S05]  /*03f0*/  FADD R27, R22, R27 ;  /* 0x0000001b161b7221 */ /* 0x008fca0000000000 */
[----:B------:R0:W-:Y:S04]  /*0400*/  STG.E desc[UR4][R20.64], R27 ;  /* 0x0000001b14007986 */ /* 0x0001e8000c101904 */
[----:B------:R-:W3:Y:S04]  /*0410*/  LDG.E R22, desc[UR4][R18.64] ;  /* 0x0000000412167981 */ /* 0x000ee8000c1e1900 */
[----:B------:R-:W3:Y:S01]  /*0420*/  LDG.E R23, desc[UR4][R10.64] ;  /* 0x000000040a177981 */ /* 0x000ee2000c1e1900 */
[----:B------:R-:W-:-:S04]  /*0430*/  IMAD.WIDE R14, R2, 0x4, R20 ;  /* 0x00000004020e7825 */ /* 0x000fc800078e0214 */
[----:B------:R-:W-:-:S04]  /*0440*/  IMAD.WIDE R12, R2, 0x4, R18 ;  /* 0x00000004020c7825 */ /* 0x000fc800078e0212 */
[----:B------:R-:W-:-:S04]  /*0450*/  IMAD.WIDE R8, R2, 0x4, R10 ;  /* 0x0000000402087825 */ /* 0x000fc800078e020a */
[----:B---3--:R-:W-:-:S05]  /*0460*/  FADD R23, R22, R23 ;  /* 0x0000001716177221 */ /* 0x008fca0000000000 */
[----:B------:R1:W-:Y:S04]  /*0470*/  STG.E desc[UR4][R14.64], R23 ;  /* 0x000000170e007986 */ /* 0x0003e8000c101904 */
[----:B------:R-:W3:Y:S04]  /*0480*/  LDG.E R22, desc[UR4][R12.64] ;  /* 0x000000040c167981 */ /* 0x000ee8000c1e1900 */
[----:B--2---:R-:W3:Y:S01]  /*0490*/  LDG.E R25, desc[UR4][R8.64] ;  /* 0x0000000408197981 */ /* 0x004ee2000c1e1900 */
[----:B------:R-:W-:-:S04]  /*04a0*/  IMAD.WIDE R16, R2, 0x4, R14 ;  /* 0x0000000402107825 */ /* 0x000fc800078e020e */
[----:B------:R-:W-:-:S04]  /*04b0*/  IMAD.WIDE R18, R2, 0x4, R12 ;  /* 0x0000000402127825 */ /* 0x000fc800078e020c */
[----:B------:R-:W-:-:S04]  /*04c0*/  IMAD.WIDE R10, R2, 0x4, R8 ;  /* 0x00000004020a7825 */ /* 0x000fc800078e0208 */
[----:B---3--:R-:W-:-:S05]  /*04d0*/  FADD R25, R22, R25 ;  /* 0x0000001916197221 */ /* 0x008fca0000000000 */
[----:B------:R2:W-:Y:S04]  /*04e0*/  STG.E desc[UR4][R16.64], R25 ;  /* 0x0000001910007986 */ /* 0x0005e8000c101904 */
[----:B------:R-:W3:Y:S04]  /*04f0*/  LDG.E R22, desc[UR4][R18.64] ;  /* 0x0000000412167981 */ /* 0x000ee8000c1e1900 */
[----:B0-----:R-:W3:Y:S01]  /*0500*/  LDG.E R27, desc[UR4][R10.64] ;  /* 0x000000040a1b7981 */ /* 0x001ee2000c1e1900 */
[----:B------:R-:W-:-:S04]  /*0510*/  IMAD.WIDE R20, R2, 0x4, R16 ;  /* 0x0000000402147825 */ /* 0x000fc800078e0210 */
[----:B------:R-:W-:-:S04]  /*0520*/  IMAD.WIDE R12, R2, 0x4, R18 ;  /* 0x00000004020c7825 */ /* 0x000fc800078e0212 */
[----:B------:R-:W-:-:S04]  /*0530*/  IMAD.WIDE R8, R2, 0x4, R10 ;  /* 0x0000000402087825 */ /* 0x000fc800078e020a */
[----:B---3--:R-:W-:-:S05]  /*0540*/  FADD R27, R22, R27 ;  /* 0x0000001b161b7221 */ /* 0x008fca0000000000 */
[----:B------:R0:W-:Y:S04]  /*0550*/  STG.E desc[UR4][R20.64], R27 ;  /* 0x0000001b14007986 */ /* 0x0001e8000c101904 */
[----:B------:R-:W3:Y:S04]  /*0560*/  LDG.E R22, desc[UR4][R12.64] ;  /* 0x000000040c167981 */ /* 0x000ee8000c1e1900 */
[----:B-1----:R-:W3:Y:S01]  /*0570*/  LDG.E R23, desc[UR4][R8.64] ;  /* 0x0000000408177981 */ /* 0x002ee2000c1e1900 */
[----:B------:R-:W-:-:S04]  /*0580*/  IMAD.WIDE R14, R2, 0x4, R20 ;  /* 0x00000004020e7825 */ /* 0x000fc800078e0214 */
[----:B--2---:R-:W-:-:S04]  /*0590*/  IMAD.WIDE R16, R2, 0x4, R12 ;  /* 0x0000000402107825 */ /* 0x004fc800078e020c */
[----:B------:R-:W-:-:S04]  /*05a0*/  IMAD.WIDE R10, R2, 0x4, R8 ;  /* 0x00000004020a7825 */ /* 0x000fc800078e0208 */
[----:B---3--:R-:W-:-:S05]  /*05b0*/  FADD R23, R22, R23 ;  /* 0x0000001716177221 */ /* 0x008fca0000000000 */
        /* <DEDUP_REMOVED lines=11> */
[----:B-1----:R-:W-:-:S04]  /*0670*/  IMAD.WIDE R14, R2, 0x4, R12 ;  /* 0x00000004020e7825 */ /* 0x002fc800078e020c */
[----:B------:R-:W-:-:S04]  /*0680*/  IMAD.WIDE R10, R2, 0x4, R8 ;  /* 0x00000004020a7825 */ /* 0x000fc800078e0208 */
        /* <DEDUP_REMOVED lines=23> */
[----:B------:R-:W2:Y:S04]  /*0800*/  LDG.E R12, desc[UR4][R12.64] ;  /* 0x000000040c0c7981 */ /* 0x000ea8000c1e1900 */
[----:B------:R-:W2:Y:S01]  /*0810*/  LDG.E R9, desc[UR4][R8.64] ;  /* 0x0000000408097981 */ /* 0x000ea2000c1e1900 */
[----:B------:R-:W-:-:S04]  /*0820*/  IADD3 R4, PT, PT, R4, 0x10, RZ ;  /* 0x0000001004047810 */ /* 0x000fc80007ffe0ff */
[----:B------:R-:W-:Y:S01]  /*0830*/  ISETP.NE.AND P1, PT, R4, RZ, PT ;  /* 0x000000ff0400720c */ /* 0x000fe20003f25270 */
[C---:B-1----:R-:W-:Y:S01]  /*0840*/  IMAD.WIDE R16, R2.reuse, 0x4, R20 ;  /* 0x0000000402107825 */ /* 0x042fe200078e0214 */
[----:B------:R-:W-:-:S03]  /*0850*/  LEA R7, R2, R7, 0x4 ;  /* 0x0000000702077211 */ /* 0x000fc600078e20ff */
[----:B--2---:R-:W-:-:S05]  /*0860*/  FADD R19, R12, R9 ;  /* 0x000000090c137221 */ /* 0x004fca0000000000 */
[----:B------:R3:W-:Y:S03]  /*0870*/  STG.E desc[UR4][R16.64], R19 ;  /* 0x0000001310007986 */ /* 0x0007e6000c101904 */
[----:B------:R-:W-:Y:S05]  /*0880*/  @P1 BRA `(.L_x_3) ;  /* 0xfffffff800241947 */ /* 0x000fea000383ffff */
.L_x_2:
[----:B0-----:R-:W-:Y:S05]  /*0890*/  @!P0 EXIT ;  /* 0x000000000000894d */ /* 0x001fea0003800000 */
[----:B------:R-:W-:Y:S02]  /*08a0*/  ISETP.GE.U32.AND P0, PT, R6, 0x8, PT ;  /* 0x000000080600780c */ /* 0x000fe40003f06070 */
[----:B------:R-:W-:-:S04]  /*08b0*/  LOP3.LUT R4, R3, 0x7, RZ, 0xc0, !PT ;  /* 0x0000000703047812 */ /* 0x000fc800078ec0ff */
[----:B------:R-:W-:-:S07]  /*08c0*/  ISETP.NE.AND P1, PT, R4, RZ, PT ;  /* 0x000000ff0400720c */ /* 0x000fce0003f25270 */
[----:B------:R-:W-:Y:S06]  /*08d0*/  @!P0 BRA `(.L_x_4) ;  /* 0x0000000000f48947 */ /* 0x000fec0003800000 */
[----:B------:R-:W0:Y:S01]  /*08e0*/  LDC.64 R6, c[0x0][0x380] ;  /* 0x0000e000ff067b82 */ /* 0x000e220000000a00 */
[----:B------:R-:W-:-:S07]  /*08f0*/  IMAD R13, R0, R2, R5 ;  /* 0x00000002000d7224 */ /* 0x000fce00078e0205 */
[----:B------:R-:W1:Y:S08]  /*0900*/  LDC.64 R8, c[0x0][0x388] ;  /* 0x0000e200ff087b82 */ /* 0x000e700000000a00 */
[----:B------:R-:W2:Y:S01]  /*0910*/  LDC.64 R10, c[0x0][0x390] ;  /* 0x0000e400ff0a7b82 */ /* 0x000ea20000000a00 */
[----:B0-----:R-:W-:-:S05]  /*0920*/  IMAD.WIDE R6, R13, 0x4, R6 ;  /* 0x000000040d067825 */ /* 0x001fca00078e0206 */
[----:B------:R-:W3:Y:S01]  /*0930*/  LDG.E R12, desc[UR4][R6.64] ;  /* 0x00000004060c7981 */ /* 0x000ee2000c1e1900 */
[----:B-1----:R-:W-:-:S05]  /*0940*/  IMAD.WIDE R8, R13, 0x4, R8 ;  /* 0x000000040d087825 */ /* 0x002fca00078e0208 */
[----:B------:R-:W3:Y:S01]  /*0950*/  LDG.E R15, desc[UR4][R8.64] ;  /* 0x00000004080f7981 */ /* 0x000ee2000c1e1900 */
[----:B--2---:R-:W-:-:S04]  /*0960*/  IMAD.WIDE R10, R13, 0x4, R10 ;  /* 0x000000040d0a7825 */ /* 0x004fc800078e020a */
[----:B---3--:R-:W-:Y:S01]  /*0970*/  FADD R21, R12, R15 ;  /* 0x0000000f0c157221 */ /* 0x008fe20000000000 */
[----:B------:R-:W-:-:S04]  /*0980*/  IMAD.WIDE R12, R2, 0x4, R6 ;  /* 0x00000004020c7825 */ /* 0x000fc800078e0206 */
[C---:B------:R-:W-:Y:S01]  /*0990*/  IMAD.WIDE R14, R2.reuse, 0x4, R8 ;  /* 0x00000004020e7825 */ /* 0x040fe200078e0208 */
        /* <DEDUP_REMOVED lines=11> */
[----:B0-----:R-:W-:-:S04]  /*0a50*/  IMAD.WIDE R10, R2, 0x4, R6 ;  /* 0x00000004020a7825 */ /* 0x001fc800078e0206 */
[----:B------:R-:W-:-:S04]  /*0a60*/  IMAD.WIDE R12, R2, 0x4, R8 ;  /* 0x00000004020c7825 */ /* 0x000fc800078e0208 */
        /* <DEDUP_REMOVED lines=10> */
[----:B-1----:R-:W3:Y:S01]  /*0b10*/  LDG.E R23, desc[UR4][R8.64] ;  /* 0x0000000408177981 */ /* 0x002ee2000c1e1900 */
        /* <DEDUP_REMOVED lines=19> */
[----:B------:R-:W0:Y:S04]  /*0c50*/  LDG.E R10, desc[UR4][R10.64] ;  /* 0x000000040a0a7981 */ /* 0x000e28000c1e1900 */
[----:B------:R-:W0:Y:S01]  /*0c60*/  LDG.E R13, desc[UR4][R12.64] ;  /* 0x000000040c0d7981 */ /* 0x000e22000c1e1900 */
[----:B-1----:R-:W-:Y:S01]  /*0c70*/  IMAD.WIDE R16, R2, 0x4, R14 ;  /* 0x0000000402107825 */ /* 0x002fe200078e020e */
[----:B------:R-:W-:-:S03]  /*0c80*/  IADD3 R0, PT, PT, R0, 0x8, RZ ;  /* 0x0000000800007810 */ /* 0x000fc60007ffe0ff */
[----:B0-----:R-:W-:-:S05]  /*0c90*/  FADD R19, R10, R13 ;  /* 0x0000000d0a137221 */ /* 0x001fca0000000000 */
[----:B------:R2:W-:Y:S02]  /*0ca0*/  STG.E desc[UR4][R16.64], R19 ;  /* 0x0000001310007986 */ /* 0x0005e4000c101904 */
.L_x_4:
[----:B------:R-:W-:Y:S05]  /*0cb0*/  @!P1 EXIT ;  /* 0x000000000000994d */ /* 0x000fea0003800000 */
[----:B------:R-:W-:Y:S02]  /*0cc0*/  ISETP.GE.U32.AND P0, PT, R4, 0x4, PT ;  /* 0x000000040400780c */ /* 0x000fe40003f06070 */
[----:B------:R-:W-:-:S04]  /*0cd0*/  LOP3.LUT R3, R3, 0x3, RZ, 0xc0, !PT ;  /* 0x0000000303037812 */ /* 0x000fc800078ec0ff */
[----:B------:R-:W-:-:S07]  /*0ce0*/  ISETP.NE.AND P1, PT, R3, RZ, PT ;  /* 0x000000ff0300720c */ /* 0x000fce0003f25270 */
[----:B------:R-:W-:Y:S06]  /*0cf0*/  @!P0 BRA `(.L_x_5) ;  /* 0x0000000000848947 */ /* 0x000fec0003800000 */
[----:B------:R-:W0:Y:S01]  /*0d00*/  LDC.64 R6, c[0x0][0x380] ;  /* 0x0000e000ff067b82 */ /* 0x000e220000000a00 */
[----:B--2---:R-:W-:-:S07]  /*0d10*/  IMAD R15, R0, R2, R5 ;  /* 0x00000002000f7224 */ /* 0x004fce00078e0205 */
[----:B------:R-:W1:Y:S08]  /*0d20*/  LDC.64 R8, c[0x0][0x388] ;  /* 0x0000e200ff087b82 */ /* 0x000e700000000a00 */
[----:B------:R-:W2:Y:S01]  /*0d30*/  LDC.64 R10, c[0x0][0x390] ;  /* 0x0000e400ff0a7b82 */ /* 0x000ea20000000a00 */
[----:B0-----:R-:W-:-:S05]  /*0d40*/  IMAD.WIDE R6, R15, 0x4, R6 ;  /* 0x000000040f067825 */ /* 0x001fca00078e0206 */
[----:B------:R-:W3:Y:S01]  /*0d50*/  LDG.E R4, desc[UR4][R6.64] ;  /* 0x0000000406047981 */ /* 0x000ee2000c1e1900 */
[----:B-1----:R-:W-:-:S05]  /*0d60*/  IMAD.WIDE R8, R15, 0x4, R8 ;  /* 0x000000040f087825 */ /* 0x002fca00078e0208 */
[----:B------:R-:W3:Y:S01]  /*0d70*/  LDG.E R13, desc[UR4][R8.64] ;  /* 0x00000004080d7981 */ /* 0x000ee2000c1e1900 */
[----:B--2---:R-:W-:-:S04]  /*0d80*/  IMAD.WIDE R10, R15, 0x4, R10 ;  /* 0x000000040f0a7825 */ /* 0x004fc800078e020a */
[----:B------:R-:W-:-:S04]  /*0d90*/  IMAD.WIDE R14, R2, 0x4, R8 ;  /* 0x00000004020e7825 */ /* 0x000fc800078e0208 */
[----:B---3--:R-:W-:Y:S01]  /*0da0*/  FADD R21, R4, R13 ;  /* 0x0000000d04157221 */ /* 0x008fe20000000000 */
        /* <DEDUP_REMOVED lines=16> */
[----:B------:R-:W1:Y:S04]  /*0eb0*/  LDG.E R10, desc[UR4][R10.64] ;  /* 0x000000040a0a7981 */ /* 0x000e68000c1e1900 */
[----:B------:R-:W1:Y:S01]  /*0ec0*/  LDG.E R13, desc[UR4][R12.64] ;  /* 0x000000040c0d7981 */ /* 0x000e62000c1e1900 */
[----:B------:R-:W-:Y:S01]  /*0ed0*/  IMAD.WIDE R14, R2, 0x4, R18 ;  /* 0x00000004020e7825 */ /* 0x000fe200078e0212 */
[----:B------:R-:W-:-:S03]  /*0ee0*/  IADD3 R0, PT, PT, R0, 0x4, RZ ;  /* 0x0000000400007810 */ /* 0x000fc60007ffe0ff */
[----:B-1----:R-:W-:-:S05]  /*0ef0*/  FADD R17, R10, R13 ;  /* 0x0000000d0a117221 */ /* 0x002fca0000000000 */
[----:B------:R0:W-:Y:S02]  /*0f00*/  STG.E desc[UR4][R14.64], R17 ;  /* 0x000000110e007986 */ /* 0x0001e4000c101904 */
.L_x_5:
[----:B------:R-:W-:Y:S05]  /*0f10*/  @!P1 EXIT ;  /* 0x000000000000994d */ /* 0x000fea0003800000 */
[----:B------:R-:W1:Y:S01]  /*0f20*/  LDC.64 R6, c[0x0][0x390] ;  /* 0x0000e400ff067b82 */ /* 0x000e620000000a00 */
[----:B0-23--:R-:W-:Y:S01]  /*0f30*/  IMAD R17, R0, R2, R5 ;  /* 0x0000000200117224 */ /* 0x00dfe200078e0205 */
[----:B------:R-:W-:-:S06]  /*0f40*/  IADD3 R3, PT, PT, -R3, RZ, RZ ;  /* 0x000000ff03037210 */ /* 0x000fcc0007ffe1ff */
[----:B------:R-:W0:Y:S08]  /*0f50*/  LDC.64 R8, c[0x0][0x380] ;  /* 0x0000e000ff087b82 */ /* 0x000e300000000a00 */
[----:B------:R-:W2:Y:S02]  /*0f60*/  LDC.64 R10, c[0x0][0x388] ;  /* 0x0000e200ff0a7b82 */ /* 0x000ea40000000a00 */
.L_x_6:
[----:B0-----:R-:W-:-:S04]  /*0f70*/  IMAD.WIDE R4, R17, 0x4, R8 ;  /* 0x0000000411047825 */ /* 0x001fc800078e0208 */
[----:B--2---:R-:W-:Y:S02]  /*0f80*/  IMAD.WIDE R12, R17, 0x4, R10 ;  /* 0x00000004110c7825 */ /* 0x004fe400078e020a */
[----:B------:R-:W2:Y:S04]  /*0f90*/  LDG.E R4, desc[UR4][R4.64] ;  /* 0x0000000404047981 */ /* 0x000ea8000c1e1900 */
[----:B------:R-:W2:Y:S01]  /*0fa0*/  LDG.E R13, desc[UR4][R12.64] ;  /* 0x000000040c0d7981 */ /* 0x000ea2000c1e1900 */
[----:B------:R-:W-:Y:S01]  /*0fb0*/  IADD3 R3, PT, PT, R3, 0x1, RZ ;  /* 0x0000000103037810 */ /* 0x000fe20007ffe0ff */
[C---:B-1-3--:R-:W-:Y:S01]  /*0fc0*/  IMAD.WIDE R14, R17.reuse, 0x4, R6 ;  /* 0x00000004110e7825 */ /* 0x04afe200078e0206 */
[----:B------:R-:W-:Y:S02]  /*0fd0*/  IADD3 R17, PT, PT, R17, R2, RZ ;  /* 0x0000000211117210 */ /* 0x000fe40007ffe0ff */
[----:B------:R-:W-:Y:S01]  /*0fe0*/  ISETP.NE.AND P0, PT, R3, RZ, PT ;  /* 0x000000ff0300720c */ /* 0x000fe20003f05270 */
[----:B--2---:R-:W-:-:S05]  /*0ff0*/  FADD R19, R4, R13 ;  /* 0x0000000d04137221 */ /* 0x004fca0000000000 */
[----:B------:R3:W-:Y:S07]  /*1000*/  STG.E desc[UR4][R14.64], R19 ;  /* 0x000000130e007986 */ /* 0x0007ee000c101904 */
[----:B------:R-:W-:Y:S05]  /*1010*/  @P0 BRA `(.L_x_6) ;  /* 0xfffffffc00d40947 */ /* 0x000fea000383ffff */
[----:B------:R-:W-:Y:S05]  /*1020*/  EXIT ;  /* 0x000000000000794d */ /* 0x000fea0003800000 */
.L_x_7:
        /* <DEDUP_REMOVED lines=13> */
.L_x_10:


//--------------------- .nv.shared.reserved.0     --------------------------
	.section	.nv.shared.reserved.0,"aw",@nobits
	.weak		__nv_reservedSMEM_offset_0_alias
	.size		__nv_reservedSMEM_offset_0_alias, 0, 64
	.other		__nv_reservedSMEM_offset_0_alias,@"STO_CUDA_RESERVED_SHARED STV_DEFAULT"
__nv_reservedSMEM_offset_0_alias:
	.zero		0
	.zero		64


//--------------------- .nv.constant0._Z17sumMatrixOnGPUMixPfS_S_ii --------------------------
	.section	.nv.constant0._Z17sumMatrixOnGPUMixPfS_S_ii,"a",@progbits
	.sectionflags	@""
	.align	4
.nv.constant0._Z17sumMatrixOnGPUMixPfS_S_ii:
	.zero		928


//--------------------- .nv.constant0._Z16sumMatrixOnGPU2DPfS_S_ii --------------------------
	.section	.nv.constant0._Z16sumMatrixOnGPU2DPfS_S_ii,"a",@progbits
	.sectionflags	@""
	.align	4
.nv.constant0._Z16sumMatrixOnGPU2DPfS_S_ii:
	.zero		928


//--------------------- .nv.constant0._Z16sumMatrixOnGPU1DPfS_S_ii --------------------------
	.section	.nv.constant0._Z16sumMatrixOnGPU1DPfS_S_ii,"a",@progbits
	.sectionflags	@""
	.align	4
.nv.constant0._Z16sumMatrixOnGPU1DPfS_S_ii:
	.zero		928


//--------------------- SYMBOLS --------------------------

	.type		.nv.reservedSmem.offset0,@object
	.size		.nv.reservedSmem.offset0,0x4
